//
// Generated by NVIDIA NVVM Compiler
//
// Compiler Build ID: CL-36424714
// Cuda compilation tools, release 13.0, V13.0.88
// Based on NVVM 20.0.0
//

.version 9.0
.target sm_100
.address_size 64

	// .globl	_Z7add_gpuPiS_S_

.visible .entry _Z7add_gpuPiS_S_(
	.param .u64 .ptr .align 1 _Z7add_gpuPiS_S__param_0,
	.param .u64 .ptr .align 1 _Z7add_gpuPiS_S__param_1,
	.param .u64 .ptr .align 1 _Z7add_gpuPiS_S__param_2
)
{
	.reg .pred 	%p<2>;
	.reg .b32 	%r<5>;
	.reg .b64 	%rd<11>;

	ld.param.u64 	%rd1, [_Z7add_gpuPiS_S__param_0];
	ld.param.u64 	%rd2, [_Z7add_gpuPiS_S__param_1];
	ld.param.u64 	%rd3, [_Z7add_gpuPiS_S__param_2];
	mov.u32 	%r1, %ctaid.x;
	setp.gt.u32 	%p1, %r1, 9999;
	@%p1 bra 	$L__BB0_2;
	cvta.to.global.u64 	%rd4, %rd1;
	cvta.to.global.u64 	%rd5, %rd2;
	cvta.to.global.u64 	%rd6, %rd3;
	mul.wide.u32 	%rd7, %r1, 4;
	add.s64 	%rd8, %rd4, %rd7;
	ld.global.u32 	%r2, [%rd8];
	add.s64 	%rd9, %rd5, %rd7;
	ld.global.u32 	%r3, [%rd9];
	add.s32 	%r4, %r3, %r2;
	add.s64 	%rd10, %rd6, %rd7;
	st.global.u32 	[%rd10], %r4;
$L__BB0_2:
	ret;

}


// ===== COMPILED SASS (sm_100) =====

	.target	sm_100

	.elftype	@"ET_EXEC"


//--------------------- .note.nv.tkinfo           --------------------------
	.section	.note.nv.tkinfo,"",@"SHT_NOTE"
	.sectionflags	@"SHF_NOTE_NV_TKINFO"
	.tkinfo
        /*0018*/ 	.word	0x00000002
        /*0030*/ 	.string	""
        /*0030*/ 	.string	"ptxas"
        /*0030*/ 	.string	"Cuda compilation tools, release 13.0, V13.0.88"
        /*0030*/ 	.string	"Build cuda_13.0.r13.0/compiler.36424714_0"
        /*0030*/ 	.string	"-arch sm_100 -m 64 "



//--------------------- .note.nv.cuinfo           --------------------------
	.section	.note.nv.cuinfo,"",@"SHT_NOTE"
	.sectionflags	@"SHF_NOTE_NV_CUINFO"
        /*0018*/ 	.short	0x0002
        /*001a*/ 	.short	0x0064
        /*001c*/ 	.short	0x0082
	.zero		2


//--------------------- .nv.info                  --------------------------
	.section	.nv.info,"",@"SHT_CUDA_INFO"
	.align	4


	//----- nvinfo : EIATTR_REGCOUNT
	.align		4
        /*0000*/ 	.byte	0x04, 0x2f
        /*0002*/ 	.short	(.L_1 - .L_0)
	.align		4
.L_0:
        /*0004*/ 	.word	index@(_Z7add_gpuPiS_S_)
        /*0008*/ 	.word	0x0000000c


	//----- nvinfo : EIATTR_FRAME_SIZE
	.align		4
.L_1:
        /*000c*/ 	.byte	0x04, 0x11
        /*000e*/ 	.short	(.L_3 - .L_2)
	.align		4
.L_2:
        /*0010*/ 	.word	index@(_Z7add_gpuPiS_S_)
        /*0014*/ 	.word	0x00000000


	//----- nvinfo : EIATTR_MIN_STACK_SIZE
	.align		4
.L_3:
        /*0018*/ 	.byte	0x04, 0x12
        /*001a*/ 	.short	(.L_5 - .L_4)
	.align		4
.L_4:
        /*001c*/ 	.word	index@(_Z7add_gpuPiS_S_)
        /*0020*/ 	.word	0x00000000
.L_5:


//--------------------- .nv.compat                --------------------------
	.section	.nv.compat,"",@"SHT_CUDA_COMPAT_INFO"
	.align	4
        /*0000*/ 	.byte	0x02, 0x09, 0x00, 0x00, 0x02, 0x02, 0x01, 0x00, 0x02, 0x05, 0x05, 0x00, 0x03, 0x07, 0x01, 0x01
        /*0010*/ 	.byte	0x02, 0x03, 0x00, 0x00, 0x02, 0x06, 0x01, 0x00, 0x04, 0x0b, 0x08, 0x00, 0x09, 0x00, 0x00, 0x00
        /*0020*/ 	.byte	0x00, 0x00, 0x00, 0x00


//--------------------- .nv.info._Z7add_gpuPiS_S_ --------------------------
	.section	.nv.info._Z7add_gpuPiS_S_,"",@"SHT_CUDA_INFO"
	.sectionflags	@""
	.align	4


	//----- nvinfo : EIATTR_CUDA_API_VERSION
	.align		4
        /*0000*/ 	.byte	0x04, 0x37
        /*0002*/ 	.short	(.L_7 - .L_6)
.L_6:
        /*0004*/ 	.word	0x00000082


	//----- nvinfo : EIATTR_KPARAM_INFO
	.align		4
.L_7:
        /*0008*/ 	.byte	0x04, 0x17
        /*000a*/ 	.short	(.L_9 - .L_8)
.L_8:
        /*000c*/ 	.word	0x00000000
        /*0010*/ 	.short	0x0002
        /*0012*/ 	.short	0x0010
        /*0014*/ 	.byte	0x00, 0xf5, 0x21, 0x00


	//----- nvinfo : EIATTR_KPARAM_INFO
	.align		4
.L_9:
        /*0018*/ 	.byte	0x04, 0x17
        /*001a*/ 	.short	(.L_11 - .L_10)
.L_10:
        /*001c*/ 	.word	0x00000000
        /*0020*/ 	.short	0x0001
        /*0022*/ 	.short	0x0008
        /*0024*/ 	.byte	0x00, 0xf5, 0x21, 0x00


	//----- nvinfo : EIATTR_KPARAM_INFO
	.align		4
.L_11:
        /*0028*/ 	.byte	0x04, 0x17
        /*002a*/ 	.short	(.L_13 - .L_12)
.L_12:
        /*002c*/ 	.word	0x00000000
        /*0030*/ 	.short	0x0000
        /*0032*/ 	.short	0x0000
        /*0034*/ 	.byte	0x00, 0xf5, 0x21, 0x00


	//----- nvinfo : EIATTR_SPARSE_MMA_MASK
	.align		4
.L_13:
        /*0038*/ 	.byte	0x03, 0x50
        /*003a*/ 	.short	0x0000


	//----- nvinfo : EIATTR_MAXREG_COUNT
	.align		4
        /*003c*/ 	.byte	0x03, 0x1b
        /*003e*/ 	.short	0x00ff


	//----- nvinfo : EIATTR_MERCURY_ISA_VERSION
	.align		4
        /*0040*/ 	.byte	0x03, 0x5f
        /*0042*/ 	.short	0x0101


	//----- nvinfo : EIATTR_VRC_CTA_INIT_COUNT
	.align		4
        /*0044*/ 	.byte	0x02, 0x4a
	.zero		1
	.zero		1


	//----- nvinfo : EIATTR_EXIT_INSTR_OFFSETS
	.align		4
        /*0048*/ 	.byte	0x04, 0x1c
        /*004a*/ 	.short	(.L_15 - .L_14)


	//   ....[0]....
.L_14:
        /*004c*/ 	.word	0x00000030


	//   ....[1]....
        /*0050*/ 	.word	0x000000f0


	//----- nvinfo : EIATTR_CBANK_PARAM_SIZE
	.align		4
.L_15:
        /*0054*/ 	.byte	0x03, 0x19
        /*0056*/ 	.short	0x0018


	//----- nvinfo : EIATTR_PARAM_CBANK
	.align		4
        /*0058*/ 	.byte	0x04, 0x0a
        /*005a*/ 	.short	(.L_17 - .L_16)
	.align		4
.L_16:
        /*005c*/ 	.word	index@(.nv.constant0._Z7add_gpuPiS_S_)
        /*0060*/ 	.short	0x0380
        /*0062*/ 	.short	0x0018


	//----- nvinfo : EIATTR_SW_WAR
	.align		4
.L_17:
        /*0064*/ 	.byte	0x04, 0x36
        /*0066*/ 	.short	(.L_19 - .L_18)
.L_18:
        /*0068*/ 	.word	0x00000008
.L_19:


//--------------------- .nv.callgraph             --------------------------
	.section	.nv.callgraph,"",@"SHT_CUDA_CALLGRAPH"
	.align	4
	.sectionentsize	8
	.align		4
        /*0000*/ 	.word	0x00000000
	.align		4
        /*0004*/ 	.word	0xffffffff
	.align		4
        /*0008*/ 	.word	0x00000000
	.align		4
        /*000c*/ 	.word	0xfffffffe
	.align		4
        /*0010*/ 	.word	0x00000000
	.align		4
        /*0014*/ 	.word	0xfffffffd
	.align		4
        /*0018*/ 	.word	0x00000000
	.align		4
        /*001c*/ 	.word	0xfffffffc


//--------------------- .text._Z7add_gpuPiS_S_    --------------------------
	.section	.text._Z7add_gpuPiS_S_,"ax",@progbits
	.align	128
        .global         _Z7add_gpuPiS_S_
        .type           _Z7add_gpuPiS_S_,@function
        .size           _Z7add_gpuPiS_S_,(.L_x_1 - _Z7add_gpuPiS_S_)
        .other          _Z7add_gpuPiS_S_,@"STO_CUDA_ENTRY STV_DEFAULT"
_Z7add_gpuPiS_S_:
.text._Z7add_gpuPiS_S_:
[----:B------:R-:W-:Y:S01]  /*0000*/  LDC R1, c[0x0][0x37c] ;  /* 0x0000df00ff017b82 */ /* 0x000fe20000000800 */
[----:B------:R-:W0:Y:S02]  /*0010*/  S2R R9, SR_CTAID.X ;  /* 0x0000000000097919 */ /* 0x000e240000002500 */
[----:B0-----:R-:W-:-:S13]  /*0020*/  ISETP.GT.U32.AND P0, PT, R9, 0x270f, PT ;  /* 0x0000270f0900780c */ /* 0x001fda0003f04070 */
[----:B------:R-:W-:Y:S05]  /*0030*/  @P0 EXIT ;  /* 0x000000000000094d */ /* 0x000fea0003800000 */
[----:B------:R-:W0:Y:S01]  /*0040*/  LDC.64 R2, c[0x0][0x380] ;  /* 0x0000e000ff027b82 */ /* 0x000e220000000a00 */
[----:B------:R-:W1:Y:S07]  /*0050*/  LDCU.64 UR4, c[0x0][0x358] ;  /* 0x00006b00ff0477ac */ /* 0x000e6e0008000a00 */
[----:B------:R-:W2:Y:S08]  /*0060*/  LDC.64 R4, c[0x0][0x388] ;  /* 0x0000e200ff047b82 */ /* 0x000eb00000000a00 */
[----:B------:R-:W3:Y:S01]  /*0070*/  LDC.64 R6, c[0x0][0x390] ;  /* 0x0000e400ff067b82 */ /* 0x000ee20000000a00 */
[----:B0-----:R-:W-:-:S06]  /*0080*/  IMAD.WIDE.U32 R2, R9, 0x4, R2 ;  /* 0x0000000409027825 */ /* 0x001fcc00078e0002 */
[----:B-1----:R-:W4:Y:S01]  /*0090*/  LDG.E R2, desc[UR4][R2.64] ;  /* 0x0000000402027981 */ /* 0x002f22000c1e1900 */
[----:B--2---:R-:W-:-:S06]  /*00a0*/  IMAD.WIDE.U32 R4, R9, 0x4, R4 ;  /* 0x0000000409047825 */ /* 0x004fcc00078e0004 */
[----:B------:R-:W4:Y:S01]  /*00b0*/  LDG.E R5, desc[UR4][R4.64] ;  /* 0x0000000404057981 */ /* 0x000f22000c1e1900 */
[----:B---3--:R-:W-:Y:S01]  /*00c0*/  IMAD.WIDE.U32 R6, R9, 0x4, R6 ;  /* 0x0000000409067825 */ /* 0x008fe200078e0006 */
[----:B----4-:R-:W-:-:S05]  /*00d0*/  IADD3 R9, PT, PT, R2, R5, RZ ;  /* 0x0000000502097210 */ /* 0x010fca0007ffe0ff */
[----:B------:R-:W-:Y:S01]  /*00e0*/  STG.E desc[UR4][R6.64], R9 ;  /* 0x0000000906007986 */ /* 0x000fe2000c101904 */
[----:B------:R-:W-:Y:S05]  /*00f0*/  EXIT ;  /* 0x000000000000794d */ /* 0x000fea0003800000 */
.L_x_0:
[----:B------:R-:W-:-:S00]  /*0100*/  BRA `(.L_x_0) ;  /* 0xfffffffc00fc7947 */ /* 0x000fc0000383ffff */
[----:B------:R-:W-:-:S00]  /*0110*/  NOP ;  /* 0x0000000000007918 */ /* 0x000fc00000000000 */
        /* <DEDUP_REMOVED lines=14> */
.L_x_1:


//--------------------- .nv.shared.reserved.0     --------------------------
	.section	.nv.shared.reserved.0,"aw",@nobits
	.weak		__nv_reservedSMEM_offset_0_alias
	.size		__nv_reservedSMEM_offset_0_alias, 0, 64
	.other		__nv_reservedSMEM_offset_0_alias,@"STO_CUDA_RESERVED_SHARED STV_DEFAULT"
__nv_reservedSMEM_offset_0_alias:
	.zero		0
	.zero		64


//--------------------- .nv.constant0._Z7add_gpuPiS_S_ --------------------------
	.section	.nv.constant0._Z7add_gpuPiS_S_,"a",@progbits
	.sectionflags	@""
	.align	4
.nv.constant0._Z7add_gpuPiS_S_:
	.zero		920


//--------------------- SYMBOLS --------------------------

	.type		.nv.reservedSmem.offset0,@object
	.size		.nv.reservedSmem.offset0,0x4
